//
// Generated by NVIDIA NVVM Compiler
//
// Compiler Build ID: CL-36424714
// Cuda compilation tools, release 13.0, V13.0.88
// Based on NVVM 20.0.0
//

.version 9.0
.target sm_100
.address_size 64

	// .globl	_Z11calculatePiPf

.visible .entry _Z11calculatePiPf(
	.param .u64 .ptr .align 1 _Z11calculatePiPf_param_0
)
{
	.reg .pred 	%p<2>;
	.reg .b32 	%r<7>;
	.reg .b32 	%f<20>;
	.reg .b64 	%rd<5>;
	.reg .b64 	%fd<86>;

	ld.param.u64 	%rd2, [_Z11calculatePiPf_param_0];
	cvta.to.global.u64 	%rd3, %rd2;
	mov.u32 	%r4, %tid.x;
	mul.lo.s32 	%r5, %r4, 1000000;
	cvt.rn.f64.u32 	%fd4, %r5;
	mul.f64 	%fd85, %fd4, 0d3E112E0BE826D695;
	mul.wide.u32 	%rd4, %r4, 4;
	add.s64 	%rd1, %rd3, %rd4;
	ld.global.f32 	%f19, [%rd1];
	mov.b32 	%r6, 0;
$L__BB0_1:
	fma.rn.f64 	%fd5, %fd85, %fd85, 0d3FF0000000000000;
	mov.f64 	%fd6, 0d4010000000000000;
	div.rn.f64 	%fd7, %fd6, %fd5;
	cvt.f64.f32 	%fd8, %f19;
	fma.rn.f64 	%fd9, %fd7, 0d3E112E0BE826D695, %fd8;
	cvt.rn.f32.f64 	%f4, %fd9;
	add.f64 	%fd10, %fd85, 0d3E112E0BE826D695;
	fma.rn.f64 	%fd11, %fd10, %fd10, 0d3FF0000000000000;
	div.rn.f64 	%fd12, %fd6, %fd11;
	cvt.f64.f32 	%fd13, %f4;
	fma.rn.f64 	%fd14, %fd12, 0d3E112E0BE826D695, %fd13;
	cvt.rn.f32.f64 	%f5, %fd14;
	add.f64 	%fd15, %fd10, 0d3E112E0BE826D695;
	fma.rn.f64 	%fd16, %fd15, %fd15, 0d3FF0000000000000;
	div.rn.f64 	%fd17, %fd6, %fd16;
	cvt.f64.f32 	%fd18, %f5;
	fma.rn.f64 	%fd19, %fd17, 0d3E112E0BE826D695, %fd18;
	cvt.rn.f32.f64 	%f6, %fd19;
	add.f64 	%fd20, %fd15, 0d3E112E0BE826D695;
	fma.rn.f64 	%fd21, %fd20, %fd20, 0d3FF0000000000000;
	div.rn.f64 	%fd22, %fd6, %fd21;
	cvt.f64.f32 	%fd23, %f6;
	fma.rn.f64 	%fd24, %fd22, 0d3E112E0BE826D695, %fd23;
	cvt.rn.f32.f64 	%f7, %fd24;
	add.f64 	%fd25, %fd20, 0d3E112E0BE826D695;
	fma.rn.f64 	%fd26, %fd25, %fd25, 0d3FF0000000000000;
	div.rn.f64 	%fd27, %fd6, %fd26;
	cvt.f64.f32 	%fd28, %f7;
	fma.rn.f64 	%fd29, %fd27, 0d3E112E0BE826D695, %fd28;
	cvt.rn.f32.f64 	%f8, %fd29;
	add.f64 	%fd30, %fd25, 0d3E112E0BE826D695;
	fma.rn.f64 	%fd31, %fd30, %fd30, 0d3FF0000000000000;
	div.rn.f64 	%fd32, %fd6, %fd31;
	cvt.f64.f32 	%fd33, %f8;
	fma.rn.f64 	%fd34, %fd32, 0d3E112E0BE826D695, %fd33;
	cvt.rn.f32.f64 	%f9, %fd34;
	add.f64 	%fd35, %fd30, 0d3E112E0BE826D695;
	fma.rn.f64 	%fd36, %fd35, %fd35, 0d3FF0000000000000;
	div.rn.f64 	%fd37, %fd6, %fd36;
	cvt.f64.f32 	%fd38, %f9;
	fma.rn.f64 	%fd39, %fd37, 0d3E112E0BE826D695, %fd38;
	cvt.rn.f32.f64 	%f10, %fd39;
	add.f64 	%fd40, %fd35, 0d3E112E0BE826D695;
	fma.rn.f64 	%fd41, %fd40, %fd40, 0d3FF0000000000000;
	div.rn.f64 	%fd42, %fd6, %fd41;
	cvt.f64.f32 	%fd43, %f10;
	fma.rn.f64 	%fd44, %fd42, 0d3E112E0BE826D695, %fd43;
	cvt.rn.f32.f64 	%f11, %fd44;
	add.f64 	%fd45, %fd40, 0d3E112E0BE826D695;
	fma.rn.f64 	%fd46, %fd45, %fd45, 0d3FF0000000000000;
	div.rn.f64 	%fd47, %fd6, %fd46;
	cvt.f64.f32 	%fd48, %f11;
	fma.rn.f64 	%fd49, %fd47, 0d3E112E0BE826D695, %fd48;
	cvt.rn.f32.f64 	%f12, %fd49;
	add.f64 	%fd50, %fd45, 0d3E112E0BE826D695;
	fma.rn.f64 	%fd51, %fd50, %fd50, 0d3FF0000000000000;
	div.rn.f64 	%fd52, %fd6, %fd51;
	cvt.f64.f32 	%fd53, %f12;
	fma.rn.f64 	%fd54, %fd52, 0d3E112E0BE826D695, %fd53;
	cvt.rn.f32.f64 	%f13, %fd54;
	add.f64 	%fd55, %fd50, 0d3E112E0BE826D695;
	fma.rn.f64 	%fd56, %fd55, %fd55, 0d3FF0000000000000;
	div.rn.f64 	%fd57, %fd6, %fd56;
	cvt.f64.f32 	%fd58, %f13;
	fma.rn.f64 	%fd59, %fd57, 0d3E112E0BE826D695, %fd58;
	cvt.rn.f32.f64 	%f14, %fd59;
	add.f64 	%fd60, %fd55, 0d3E112E0BE826D695;
	fma.rn.f64 	%fd61, %fd60, %fd60, 0d3FF0000000000000;
	div.rn.f64 	%fd62, %fd6, %fd61;
	cvt.f64.f32 	%fd63, %f14;
	fma.rn.f64 	%fd64, %fd62, 0d3E112E0BE826D695, %fd63;
	cvt.rn.f32.f64 	%f15, %fd64;
	add.f64 	%fd65, %fd60, 0d3E112E0BE826D695;
	fma.rn.f64 	%fd66, %fd65, %fd65, 0d3FF0000000000000;
	div.rn.f64 	%fd67, %fd6, %fd66;
	cvt.f64.f32 	%fd68, %f15;
	fma.rn.f64 	%fd69, %fd67, 0d3E112E0BE826D695, %fd68;
	cvt.rn.f32.f64 	%f16, %fd69;
	add.f64 	%fd70, %fd65, 0d3E112E0BE826D695;
	fma.rn.f64 	%fd71, %fd70, %fd70, 0d3FF0000000000000;
	div.rn.f64 	%fd72, %fd6, %fd71;
	cvt.f64.f32 	%fd73, %f16;
	fma.rn.f64 	%fd74, %fd72, 0d3E112E0BE826D695, %fd73;
	cvt.rn.f32.f64 	%f17, %fd74;
	add.f64 	%fd75, %fd70, 0d3E112E0BE826D695;
	fma.rn.f64 	%fd76, %fd75, %fd75, 0d3FF0000000000000;
	div.rn.f64 	%fd77, %fd6, %fd76;
	cvt.f64.f32 	%fd78, %f17;
	fma.rn.f64 	%fd79, %fd77, 0d3E112E0BE826D695, %fd78;
	cvt.rn.f32.f64 	%f18, %fd79;
	add.f64 	%fd80, %fd75, 0d3E112E0BE826D695;
	fma.rn.f64 	%fd81, %fd80, %fd80, 0d3FF0000000000000;
	div.rn.f64 	%fd82, %fd6, %fd81;
	cvt.f64.f32 	%fd83, %f18;
	fma.rn.f64 	%fd84, %fd82, 0d3E112E0BE826D695, %fd83;
	cvt.rn.f32.f64 	%f19, %fd84;
	add.f64 	%fd85, %fd80, 0d3E112E0BE826D695;
	add.s32 	%r6, %r6, 16;
	setp.ne.s32 	%p1, %r6, 1000000;
	@%p1 bra 	$L__BB0_1;
	st.global.f32 	[%rd1], %f19;
	ret;

}


// ===== COMPILED SASS (sm_100) =====

	.target	sm_100

	.elftype	@"ET_EXEC"


//--------------------- .note.nv.tkinfo           --------------------------
	.section	.note.nv.tkinfo,"",@"SHT_NOTE"
	.sectionflags	@"SHF_NOTE_NV_TKINFO"
	.tkinfo
        /*0018*/ 	.word	0x00000002
        /*0030*/ 	.string	""
        /*0030*/ 	.string	"ptxas"
        /*0030*/ 	.string	"Cuda compilation tools, release 13.0, V13.0.88"
        /*0030*/ 	.string	"Build cuda_13.0.r13.0/compiler.36424714_0"
        /*0030*/ 	.string	"-arch sm_100 -m 64 "



//--------------------- .note.nv.cuinfo           --------------------------
	.section	.note.nv.cuinfo,"",@"SHT_NOTE"
	.sectionflags	@"SHF_NOTE_NV_CUINFO"
        /*0018*/ 	.short	0x0002
        /*001a*/ 	.short	0x0064
        /*001c*/ 	.short	0x0082
	.zero		2


//--------------------- .nv.info                  --------------------------
	.section	.nv.info,"",@"SHT_CUDA_INFO"
	.align	4


	//----- nvinfo : EIATTR_REGCOUNT
	.align		4
        /*0000*/ 	.byte	0x04, 0x2f
        /*0002*/ 	.short	(.L_1 - .L_0)
	.align		4
.L_0:
        /*0004*/ 	.word	index@(_Z11calculatePiPf)
        /*0008*/ 	.word	0x0000001e


	//----- nvinfo : EIATTR_FRAME_SIZE
	.align		4
.L_1:
        /*000c*/ 	.byte	0x04, 0x11
        /*000e*/ 	.short	(.L_3 - .L_2)
	.align		4
.L_2:
        /*0010*/ 	.word	index@($__internal_0_$__cuda_sm20_div_rn_f64_full)
        /*0014*/ 	.word	0x00000000


	//----- nvinfo : EIATTR_FRAME_SIZE
	.align		4
.L_3:
        /*0018*/ 	.byte	0x04, 0x11
        /*001a*/ 	.short	(.L_5 - .L_4)
	.align		4
.L_4:
        /*001c*/ 	.word	index@(_Z11calculatePiPf)
        /*0020*/ 	.word	0x00000000


	//----- nvinfo : EIATTR_MIN_STACK_SIZE
	.align		4
.L_5:
        /*0024*/ 	.byte	0x04, 0x12
        /*0026*/ 	.short	(.L_7 - .L_6)
	.align		4
.L_6:
        /*0028*/ 	.word	index@(_Z11calculatePiPf)
        /*002c*/ 	.word	0x00000000
.L_7:


//--------------------- .nv.compat                --------------------------
	.section	.nv.compat,"",@"SHT_CUDA_COMPAT_INFO"
	.align	4
        /*0000*/ 	.byte	0x02, 0x09, 0x00, 0x00, 0x02, 0x02, 0x01, 0x00, 0x02, 0x05, 0x05, 0x00, 0x03, 0x07, 0x01, 0x01
        /*0010*/ 	.byte	0x02, 0x03, 0x00, 0x00, 0x02, 0x06, 0x01, 0x00, 0x04, 0x0b, 0x08, 0x00, 0x01, 0x00, 0x00, 0x00
        /*0020*/ 	.byte	0x00, 0x00, 0x00, 0x00


//--------------------- .nv.info._Z11calculatePiPf --------------------------
	.section	.nv.info._Z11calculatePiPf,"",@"SHT_CUDA_INFO"
	.sectionflags	@""
	.align	4


	//----- nvinfo : EIATTR_CUDA_API_VERSION
	.align		4
        /*0000*/ 	.byte	0x04, 0x37
        /*0002*/ 	.short	(.L_9 - .L_8)
.L_8:
        /*0004*/ 	.word	0x00000082


	//----- nvinfo : EIATTR_KPARAM_INFO
	.align		4
.L_9:
        /*0008*/ 	.byte	0x04, 0x17
        /*000a*/ 	.short	(.L_11 - .L_10)
.L_10:
        /*000c*/ 	.word	0x00000000
        /*0010*/ 	.short	0x0000
        /*0012*/ 	.short	0x0000
        /*0014*/ 	.byte	0x00, 0xf5, 0x21, 0x00


	//----- nvinfo : EIATTR_SPARSE_MMA_MASK
	.align		4
.L_11:
        /*0018*/ 	.byte	0x03, 0x50
        /*001a*/ 	.short	0x0000


	//----- nvinfo : EIATTR_MAXREG_COUNT
	.align		4
        /*001c*/ 	.byte	0x03, 0x1b
        /*001e*/ 	.short	0x00ff


	//----- nvinfo : EIATTR_MERCURY_ISA_VERSION
	.align		4
        /*0020*/ 	.byte	0x03, 0x5f
        /*0022*/ 	.short	0x0101


	//----- nvinfo : EIATTR_VRC_CTA_INIT_COUNT
	.align		4
        /*0024*/ 	.byte	0x02, 0x4a
	.zero		1
	.zero		1


	//----- nvinfo : EIATTR_EXIT_INSTR_OFFSETS
	.align		4
        /*0028*/ 	.byte	0x04, 0x1c
        /*002a*/ 	.short	(.L_13 - .L_12)


	//   ....[0]....
.L_12:
        /*002c*/ 	.word	0x00001a20


	//----- nvinfo : EIATTR_CRS_STACK_SIZE
	.align		4
.L_13:
        /*0030*/ 	.byte	0x04, 0x1e
        /*0032*/ 	.short	(.L_15 - .L_14)
.L_14:
        /*0034*/ 	.word	0x00000000


	//----- nvinfo : EIATTR_CBANK_PARAM_SIZE
	.align		4
.L_15:
        /*0038*/ 	.byte	0x03, 0x19
        /*003a*/ 	.short	0x0008


	//----- nvinfo : EIATTR_PARAM_CBANK
	.align		4
        /*003c*/ 	.byte	0x04, 0x0a
        /*003e*/ 	.short	(.L_17 - .L_16)
	.align		4
.L_16:
        /*0040*/ 	.word	index@(.nv.constant0._Z11calculatePiPf)
        /*0044*/ 	.short	0x0380
        /*0046*/ 	.short	0x0008


	//----- nvinfo : EIATTR_SW_WAR
	.align		4
.L_17:
        /*0048*/ 	.byte	0x04, 0x36
        /*004a*/ 	.short	(.L_19 - .L_18)
.L_18:
        /*004c*/ 	.word	0x00000008
.L_19:


//--------------------- .nv.callgraph             --------------------------
	.section	.nv.callgraph,"",@"SHT_CUDA_CALLGRAPH"
	.align	4
	.sectionentsize	8
	.align		4
        /*0000*/ 	.word	0x00000000
	.align		4
        /*0004*/ 	.word	0xffffffff
	.align		4
        /*0008*/ 	.word	0x00000000
	.align		4
        /*000c*/ 	.word	0xfffffffe
	.align		4
        /*0010*/ 	.word	0x00000000
	.align		4
        /*0014*/ 	.word	0xfffffffd
	.align		4
        /*0018*/ 	.word	0x00000000
	.align		4
        /*001c*/ 	.word	0xfffffffc


//--------------------- .text._Z11calculatePiPf   --------------------------
	.section	.text._Z11calculatePiPf,"ax",@progbits
	.align	128
        .global         _Z11calculatePiPf
        .type           _Z11calculatePiPf,@function
        .size           _Z11calculatePiPf,(.L_x_40 - _Z11calculatePiPf)
        .other          _Z11calculatePiPf,@"STO_CUDA_ENTRY STV_DEFAULT"
_Z11calculatePiPf:
.text._Z11calculatePiPf:
[----:B------:R-:W-:Y:S01]  /*0000*/  LDC R1, c[0x0][0x37c] ;  /* 0x0000df00ff017b82 */ /* 0x000fe20000000800 */
[----:B------:R-:W0:Y:S07]  /*0010*/  S2R R3, SR_TID.X ;  /* 0x0000000000037919 */ /* 0x000e2e0000002100 */
[----:B------:R-:W0:Y:S01]  /*0020*/  LDC.64 R8, c[0x0][0x380] ;  /* 0x0000e000ff087b82 */ /* 0x000e220000000a00 */
[----:B------:R-:W1:Y:S01]  /*0030*/  LDCU.64 UR6, c[0x0][0x358] ;  /* 0x00006b00ff0677ac */ /* 0x000e620008000a00 */
[----:B0-----:R-:W-:-:S05]  /*0040*/  IMAD.WIDE.U32 R8, R3, 0x4, R8 ;  /* 0x0000000403087825 */ /* 0x001fca00078e0008 */
[----:B-1----:R0:W5:Y:S01]  /*0050*/  LDG.E R7, desc[UR6][R8.64] ;  /* 0x0000000608077981 */ /* 0x002162000c1e1900 */
[----:B------:R-:W-:Y:S01]  /*0060*/  IMAD R0, R3, 0xf4240, RZ ;  /* 0x000f424003007824 */ /* 0x000fe200078e02ff */
[----:B------:R-:W-:Y:S01]  /*0070*/  UMOV UR4, 0xe826d695 ;  /* 0xe826d69500047882 */ /* 0x000fe20000000000 */
[----:B------:R-:W-:Y:S02]  /*0080*/  UMOV UR5, 0x3e112e0b ;  /* 0x3e112e0b00057882 */ /* 0x000fe40000000000 */
[----:B------:R-:W1:Y:S02]  /*0090*/  I2F.F64.U32 R22, R0 ;  /* 0x0000000000167312 */ /* 0x000e640000201800 */
[----:B-1----:R-:W-:Y:S01]  /*00a0*/  DMUL R22, R22, UR4 ;  /* 0x0000000416167c28 */ /* 0x002fe20008000000 */
[----:B0-----:R-:W-:-:S10]  /*00b0*/  UMOV UR4, URZ ;  /* 0x000000ff00047c82 */ /* 0x001fd40008000000 */
.L_x_32:
[----:B------:R-:W-:Y:S01]  /*00c0*/  DFMA R12, R22, R22, 1 ;  /* 0x3ff00000160c742b */ /* 0x000fe20000000016 */
[----:B0-----:R-:W-:Y:S01]  /*00d0*/  IMAD.MOV.U32 R2, RZ, RZ, 0x1 ;  /* 0x00000001ff027424 */ /* 0x001fe200078e00ff */
[----:B------:R-:W-:Y:S01]  /*00e0*/  UIADD3 UR4, UPT, UPT, UR4, 0x10, URZ ;  /* 0x0000001004047890 */ /* 0x000fe2000fffe0ff */
[----:B------:R-:W-:Y:S01]  /*00f0*/  BSSY.RECONVERGENT B1, `(.L_x_0) ;  /* 0x0000012000017945 */ /* 0x000fe20003800200 */
[----:B------:R-:W-:Y:S01]  /*0100*/  UMOV UR5, URZ ;  /* 0x000000ff00057c82 */ /* 0x000fe20008000000 */
[----:B------:R-:W-:Y:S01]  /*0110*/  UMOV UR8, 0x40100000 ;  /* 0x4010000000087882 */ /* 0x000fe20000000000 */
[----:B------:R-:W0:Y:S01]  /*0120*/  MUFU.RCP64H R3, R13 ;  /* 0x0000000d00037308 */ /* 0x000e220000001800 */
[----:B------:R-:W-:Y:S01]  /*0130*/  UISETP.NE.AND UP0, UPT, UR4, 0xf4240, UPT ;  /* 0x000f42400400788c */ /* 0x000fe2000bf05270 */
[----:B0-----:R-:W-:-:S08]  /*0140*/  DFMA R4, -R12, R2, 1 ;  /* 0x3ff000000c04742b */ /* 0x001fd00000000102 */
[----:B------:R-:W-:-:S08]  /*0150*/  DFMA R4, R4, R4, R4 ;  /* 0x000000040404722b */ /* 0x000fd00000000004 */
[----:B------:R-:W-:-:S08]  /*0160*/  DFMA R4, R2, R4, R2 ;  /* 0x000000040204722b */ /* 0x000fd00000000002 */
[----:B------:R-:W-:-:S08]  /*0170*/  DFMA R2, -R12, R4, 1 ;  /* 0x3ff000000c02742b */ /* 0x000fd00000000104 */
[----:B------:R-:W-:-:S08]  /*0180*/  DFMA R2, R4, R2, R4 ;  /* 0x000000020402722b */ /* 0x000fd00000000004 */
[----:B------:R-:W-:-:S08]  /*0190*/  DMUL R24, R2, 4 ;  /* 0x4010000002187828 */ /* 0x000fd00000000000 */
[----:B------:R-:W-:-:S08]  /*01a0*/  DFMA R4, -R12, R24, 4 ;  /* 0x401000000c04742b */ /* 0x000fd00000000118 */
[----:B------:R-:W-:-:S10]  /*01b0*/  DFMA R24, R2, R4, R24 ;  /* 0x000000040218722b */ /* 0x000fd40000000018 */
[----:B------:R-:W-:-:S05]  /*01c0*/  FFMA R0, RZ, R13, R25 ;  /* 0x0000000dff007223 */ /* 0x000fca0000000019 */
[----:B------:R-:W-:-:S13]  /*01d0*/  FSETP.GT.AND P0, PT, |R0|, 1.469367938527859385e-39, PT ;  /* 0x001000000000780b */ /* 0x000fda0003f04200 */
[----:B-1----:R-:W-:Y:S05]  /*01e0*/  @P0 BRA `(.L_x_1) ;  /* 0x0000000000080947 */ /* 0x002fea0003800000 */
[----:B------:R-:W-:-:S07]  /*01f0*/  MOV R0, 0x210 ;  /* 0x0000021000007802 */ /* 0x000fce0000000f00 */
[----:B-----5:R-:W-:Y:S05]  /*0200*/  CALL.REL.NOINC `($__internal_0_$__cuda_sm20_div_rn_f64_full) ;  /* 0x0000001800087944 */ /* 0x020fea0003c00000 */
.L_x_1:
[----:B------:R-:W-:Y:S05]  /*0210*/  BSYNC.RECONVERGENT B1 ;  /* 0x0000000000017941 */ /* 0x000fea0003800200 */
.L_x_0:
[----:B------:R-:W-:Y:S01]  /*0220*/  UMOV UR10, 0xe826d695 ;  /* 0xe826d695000a7882 */ /* 0x000fe20000000000 */
[----:B------:R-:W-:Y:S01]  /*0230*/  UMOV UR11, 0x3e112e0b ;  /* 0x3e112e0b000b7882 */ /* 0x000fe20000000000 */
[----:B------:R-:W-:Y:S01]  /*0240*/  IMAD.MOV.U32 R2, RZ, RZ, 0x1 ;  /* 0x00000001ff027424 */ /* 0x000fe200078e00ff */
[----:B------:R-:W-:Y:S01]  /*0250*/  DADD R22, R22, UR10 ;  /* 0x0000000a16167e29 */ /* 0x000fe20008000000 */
[----:B------:R-:W-:Y:S07]  /*0260*/  BSSY.RECONVERGENT B1, `(.L_x_2) ;  /* 0x0000015000017945 */ /* 0x000fee0003800200 */
[----:B------:R-:W-:-:S06]  /*0270*/  DFMA R12, R22, R22, 1 ;  /* 0x3ff00000160c742b */ /* 0x000fcc0000000016 */
[----:B------:R-:W0:Y:S02]  /*0280*/  MUFU.RCP64H R3, R13 ;  /* 0x0000000d00037308 */ /* 0x000e240000001800 */
[----:B0-----:R-:W-:-:S08]  /*0290*/  DFMA R4, -R12, R2, 1 ;  /* 0x3ff000000c04742b */ /* 0x001fd00000000102 */
[----:B------:R-:W-:-:S08]  /*02a0*/  DFMA R4, R4, R4, R4 ;  /* 0x000000040404722b */ /* 0x000fd00000000004 */
[----:B------:R-:W-:-:S08]  /*02b0*/  DFMA R4, R2, R4, R2 ;  /* 0x000000040204722b */ /* 0x000fd00000000002 */
[----:B------:R-:W-:-:S08]  /*02c0*/  DFMA R2, -R12, R4, 1 ;  /* 0x3ff000000c02742b */ /* 0x000fd00000000104 */
[----:B------:R-:W-:Y:S01]  /*02d0*/  DFMA R2, R4, R2, R4 ;  /* 0x000000020402722b */ /* 0x000fe20000000004 */
[----:B-----5:R-:W0:Y:S07]  /*02e0*/  F2F.F64.F32 R4, R7 ;  /* 0x0000000700047310 */ /* 0x020e2e0000201800 */
[----:B------:R-:W-:-:S08]  /*02f0*/  DMUL R10, R2, 4 ;  /* 0x40100000020a7828 */ /* 0x000fd00000000000 */
[----:B------:R-:W-:Y:S02]  /*0300*/  DFMA R14, -R12, R10, 4 ;  /* 0x401000000c0e742b */ /* 0x000fe4000000010a */
[----:B0-----:R-:W-:-:S06]  /*0310*/  DFMA R4, R24, UR10, R4 ;  /* 0x0000000a18047c2b */ /* 0x001fcc0008000004 */
[----:B------:R-:W-:Y:S01]  /*0320*/  DFMA R2, R2, R14, R10 ;  /* 0x0000000e0202722b */ /* 0x000fe2000000000a */
[----:B------:R0:W1:Y:S09]  /*0330*/  F2F.F32.F64 R20, R4 ;  /* 0x0000000400147310 */ /* 0x0000720000301000 */
[----:B------:R-:W-:-:S05]  /*0340*/  FFMA R0, RZ, R13, R3 ;  /* 0x0000000dff007223 */ /* 0x000fca0000000003 */
[----:B------:R-:W-:-:S13]  /*0350*/  FSETP.GT.AND P0, PT, |R0|, 1.469367938527859385e-39, PT ;  /* 0x001000000000780b */ /* 0x000fda0003f04200 */
[----:B01----:R-:W-:Y:S05]  /*0360*/  @P0 BRA `(.L_x_3) ;  /* 0x0000000000100947 */ /* 0x003fea0003800000 */
[----:B------:R-:W-:-:S07]  /*0370*/  MOV R0, 0x390 ;  /* 0x0000039000007802 */ /* 0x000fce0000000f00 */
[----:B------:R-:W-:Y:S05]  /*0380*/  CALL.REL.NOINC `($__internal_0_$__cuda_sm20_div_rn_f64_full) ;  /* 0x0000001400a87944 */ /* 0x000fea0003c00000 */
[----:B------:R-:W-:Y:S02]  /*0390*/  IMAD.MOV.U32 R2, RZ, RZ, R24 ;  /* 0x000000ffff027224 */ /* 0x000fe400078e0018 */
[----:B------:R-:W-:-:S07]  /*03a0*/  IMAD.MOV.U32 R3, RZ, RZ, R25 ;  /* 0x000000ffff037224 */ /* 0x000fce00078e0019 */
.L_x_3:
[----:B------:R-:W-:Y:S05]  /*03b0*/  BSYNC.RECONVERGENT B1 ;  /* 0x0000000000017941 */ /* 0x000fea0003800200 */
.L_x_2:
[----:B------:R-:W-:Y:S01]  /*03c0*/  UMOV UR10, 0xe826d695 ;  /* 0xe826d695000a7882 */ /* 0x000fe20000000000 */
[----:B------:R-:W-:Y:S01]  /*03d0*/  UMOV UR11, 0x3e112e0b ;  /* 0x3e112e0b000b7882 */ /* 0x000fe20000000000 */
[----:B------:R-:W-:Y:S01]  /*03e0*/  IMAD.MOV.U32 R4, RZ, RZ, 0x1 ;  /* 0x00000001ff047424 */ /* 0x000fe200078e00ff */
[----:B------:R-:W-:Y:S01]  /*03f0*/  DADD R22, R22, UR10 ;  /* 0x0000000a16167e29 */ /* 0x000fe20008000000 */
[----:B------:R-:W0:Y:S01]  /*0400*/  F2F.F64.F32 R20, R20 ;  /* 0x0000001400147310 */ /* 0x000e220000201800 */
[----:B------:R-:W-:Y:S06]  /*0410*/  BSSY.RECONVERGENT B1, `(.L_x_4) ;  /* 0x0000012000017945 */ /* 0x000fec0003800200 */
[----:B------:R-:W-:-:S06]  /*0420*/  DFMA R12, R22, R22, 1 ;  /* 0x3ff00000160c742b */ /* 0x000fcc0000000016 */
[----:B------:R-:W1:Y:S01]  /*0430*/  MUFU.RCP64H R5, R13 ;  /* 0x0000000d00057308 */ /* 0x000e620000001800 */
[----:B0-----:R-:W-:Y:S02]  /*0440*/  DFMA R2, R2, UR10, R20 ;  /* 0x0000000a02027c2b */ /* 0x001fe40008000014 */
[----:B-1----:R-:W-:-:S08]  /*0450*/  DFMA R6, -R12, R4, 1 ;  /* 0x3ff000000c06742b */ /* 0x002fd00000000104 */
[----:B------:R-:W-:-:S08]  /*0460*/  DFMA R6, R6, R6, R6 ;  /* 0x000000060606722b */ /* 0x000fd00000000006 */
[----:B------:R-:W-:-:S08]  /*0470*/  DFMA R6, R4, R6, R4 ;  /* 0x000000060406722b */ /* 0x000fd00000000004 */
[----:B------:R-:W-:-:S08]  /*0480*/  DFMA R4, -R12, R6, 1 ;  /* 0x3ff000000c04742b */ /* 0x000fd00000000106 */
[----:B------:R-:W-:-:S08]  /*0490*/  DFMA R4, R6, R4, R6 ;  /* 0x000000040604722b */ /* 0x000fd00000000006 */
[----:B------:R-:W-:-:S08]  /*04a0*/  DMUL R24, R4, 4 ;  /* 0x4010000004187828 */ /* 0x000fd00000000000 */
[----:B------:R-:W-:-:S08]  /*04b0*/  DFMA R6, -R12, R24, 4 ;  /* 0x401000000c06742b */ /* 0x000fd00000000118 */
[----:B------:R-:W-:Y:S02]  /*04c0*/  DFMA R24, R4, R6, R24 ;  /* 0x000000060418722b */ /* 0x000fe40000000018 */
[----:B------:R0:W1:Y:S08]  /*04d0*/  F2F.F32.F64 R7, R2 ;  /* 0x0000000200077310 */ /* 0x0000700000301000 */
[----:B------:R-:W-:-:S05]  /*04e0*/  FFMA R0, RZ, R13, R25 ;  /* 0x0000000dff007223 */ /* 0x000fca0000000019 */
[----:B------:R-:W-:-:S13]  /*04f0*/  FSETP.GT.AND P0, PT, |R0|, 1.469367938527859385e-39, PT ;  /* 0x001000000000780b */ /* 0x000fda0003f04200 */
[----:B01----:R-:W-:Y:S05]  /*0500*/  @P0 BRA `(.L_x_5) ;  /* 0x0000000000080947 */ /* 0x003fea0003800000 */
[----:B------:R-:W-:-:S07]  /*0510*/  MOV R0, 0x530 ;  /* 0x0000053000007802 */ /* 0x000fce0000000f00 */
[----:B------:R-:W-:Y:S05]  /*0520*/  CALL.REL.NOINC `($__internal_0_$__cuda_sm20_div_rn_f64_full) ;  /* 0x0000001400407944 */ /* 0x000fea0003c00000 */
.L_x_5:
[----:B------:R-:W-:Y:S05]  /*0530*/  BSYNC.RECONVERGENT B1 ;  /* 0x0000000000017941 */ /* 0x000fea0003800200 */
.L_x_4:
        /* <DEDUP_REMOVED lines=12> */
[----:B------:R-:W0:Y:S07]  /*0600*/  F2F.F64.F32 R4, R7 ;  /* 0x0000000700047310 */ /* 0x000e2e0000201800 */
        /* <DEDUP_REMOVED lines=12> */
.L_x_7:
[----:B------:R-:W-:Y:S05]  /*06d0*/  BSYNC.RECONVERGENT B1 ;  /* 0x0000000000017941 */ /* 0x000fea0003800200 */
.L_x_6:
        /* <DEDUP_REMOVED lines=23> */
.L_x_9:
[----:B------:R-:W-:Y:S05]  /*0850*/  BSYNC.RECONVERGENT B1 ;  /* 0x0000000000017941 */ /* 0x000fea0003800200 */
.L_x_8:
        /* <DEDUP_REMOVED lines=25> */
.L_x_11:
[----:B------:R-:W-:Y:S05]  /*09f0*/  BSYNC.RECONVERGENT B1 ;  /* 0x0000000000017941 */ /* 0x000fea0003800200 */
.L_x_10:
        /* <DEDUP_REMOVED lines=23> */
.L_x_13:
[----:B------:R-:W-:Y:S05]  /*0b70*/  BSYNC.RECONVERGENT B1 ;  /* 0x0000000000017941 */ /* 0x000fea0003800200 */
.L_x_12:
        /* <DEDUP_REMOVED lines=25> */
.L_x_15:
[----:B------:R-:W-:Y:S05]  /*0d10*/  BSYNC.RECONVERGENT B1 ;  /* 0x0000000000017941 */ /* 0x000fea0003800200 */
.L_x_14:
        /* <DEDUP_REMOVED lines=23> */
.L_x_17:
[----:B------:R-:W-:Y:S05]  /*0e90*/  BSYNC.RECONVERGENT B1 ;  /* 0x0000000000017941 */ /* 0x000fea0003800200 */
.L_x_16:
        /* <DEDUP_REMOVED lines=23> */
[----:B------:R-:W-:Y:S01]  /*1010*/  IMAD.MOV.U32 R2, RZ, RZ, R24 ;  /* 0x000000ffff027224 */ /* 0x000fe200078e0018 */
[----:B------:R-:W-:-:S07]  /*1020*/  MOV R3, R25 ;  /* 0x0000001900037202 */ /* 0x000fce0000000f00 */
.L_x_19:
[----:B------:R-:W-:Y:S05]  /*1030*/  BSYNC.RECONVERGENT B1 ;  /* 0x0000000000017941 */ /* 0x000fea0003800200 */
.L_x_18:
        /* <DEDUP_REMOVED lines=23> */
.L_x_21:
[----:B------:R-:W-:Y:S05]  /*11b0*/  BSYNC.RECONVERGENT B1 ;  /* 0x0000000000017941 */ /* 0x000fea0003800200 */
.L_x_20:
        /* <DEDUP_REMOVED lines=25> */
.L_x_23:
[----:B------:R-:W-:Y:S05]  /*1350*/  BSYNC.RECONVERGENT B1 ;  /* 0x0000000000017941 */ /* 0x000fea0003800200 */
.L_x_22:
        /* <DEDUP_REMOVED lines=23> */
.L_x_25:
[----:B------:R-:W-:Y:S05]  /*14d0*/  BSYNC.RECONVERGENT B1 ;  /* 0x0000000000017941 */ /* 0x000fea0003800200 */
.L_x_24:
        /* <DEDUP_REMOVED lines=25> */
.L_x_27:
[----:B------:R-:W-:Y:S05]  /*1670*/  BSYNC.RECONVERGENT B1 ;  /* 0x0000000000017941 */ /* 0x000fea0003800200 */
.L_x_26:
        /* <DEDUP_REMOVED lines=23> */
.L_x_29:
[----:B------:R-:W-:Y:S05]  /*17f0*/  BSYNC.RECONVERGENT B1 ;  /* 0x0000000000017941 */ /* 0x000fea0003800200 */
.L_x_28:
        /* <DEDUP_REMOVED lines=25> */
.L_x_31:
[----:B------:R-:W-:Y:S05]  /*1990*/  BSYNC.RECONVERGENT B1 ;  /* 0x0000000000017941 */ /* 0x000fea0003800200 */
.L_x_30:
[----:B------:R-:W0:Y:S01]  /*19a0*/  F2F.F64.F32 R20, R20 ;  /* 0x0000001400147310 */ /* 0x000e220000201800 */
[----:B------:R-:W-:Y:S01]  /*19b0*/  UMOV UR8, 0xe826d695 ;  /* 0xe826d69500087882 */ /* 0x000fe20000000000 */
[----:B------:R-:W-:Y:S02]  /*19c0*/  UMOV UR9, 0x3e112e0b ;  /* 0x3e112e0b00097882 */ /* 0x000fe40000000000 */
[----:B------:R-:W-:Y:S02]  /*19d0*/  DADD R22, R22, UR8 ;  /* 0x0000000816167e29 */ /* 0x000fe40008000000 */
[----:B0-----:R-:W-:-:S06]  /*19e0*/  DFMA R2, R2, UR8, R20 ;  /* 0x0000000802027c2b */ /* 0x001fcc0008000014 */
[----:B------:R0:W1:Y:S01]  /*19f0*/  F2F.F32.F64 R7, R2 ;  /* 0x0000000200077310 */ /* 0x0000620000301000 */
[----:B------:R-:W-:Y:S05]  /*1a00*/  BRA.U UP0, `(.L_x_32) ;  /* 0xffffffe500ac7547 */ /* 0x000fea000b83ffff */
[----:B-1----:R-:W-:Y:S01]  /*1a10*/  STG.E desc[UR6][R8.64], R7 ;  /* 0x0000000708007986 */ /* 0x002fe2000c101906 */
[----:B------:R-:W-:Y:S05]  /*1a20*/  EXIT ;  /* 0x000000000000794d */ /* 0x000fea0003800000 */
        .weak           $__internal_0_$__cuda_sm20_div_rn_f64_full
        .type           $__internal_0_$__cuda_sm20_div_rn_f64_full,@function
        .size           $__internal_0_$__cuda_sm20_div_rn_f64_full,(.L_x_40 - $__internal_0_$__cuda_sm20_div_rn_f64_full)
$__internal_0_$__cuda_sm20_div_rn_f64_full:
[C---:B------:R-:W-:Y:S01]  /*1a30*/  FSETP.GEU.AND P0, PT, |R13|.reuse, 1.469367938527859385e-39, PT ;  /* 0x001000000d00780b */ /* 0x040fe20003f0e200 */
[----:B------:R-:W-:Y:S01]  /*1a40*/  IMAD.MOV.U32 R2, RZ, RZ, 0x1 ;  /* 0x00000001ff027424 */ /* 0x000fe200078e00ff */
[C---:B------:R-:W-:Y:S01]  /*1a50*/  LOP3.LUT R10, R13.reuse, 0x800fffff, RZ, 0xc0, !PT ;  /* 0x800fffff0d0a7812 */ /* 0x040fe200078ec0ff */
[----:B------:R-:W-:Y:S01]  /*1a60*/  IMAD.U32 R15, RZ, RZ, UR8 ;  /* 0x00000008ff0f7e24 */ /* 0x000fe2000f8e00ff */
[----:B------:R-:W-:Y:S01]  /*1a70*/  LOP3.LUT R5, R13, 0x7ff00000, RZ, 0xc0, !PT ;  /* 0x7ff000000d057812 */ /* 0x000fe200078ec0ff */
[----:B------:R-:W-:Y:S01]  /*1a80*/  IMAD.U32 R14, RZ, RZ, UR5 ;  /* 0x00000005ff0e7e24 */ /* 0x000fe2000f8e00ff */
[----:B------:R-:W-:Y:S02]  /*1a90*/  LOP3.LUT R11, R10, 0x3ff00000, RZ, 0xfc, !PT ;  /* 0x3ff000000a0b7812 */ /* 0x000fe400078efcff */
[----:B------:R-:W-:Y:S01]  /*1aa0*/  MOV R10, R12 ;  /* 0x0000000c000a7202 */ /* 0x000fe20000000f00 */
[----:B------:R-:W-:-:S04]  /*1ab0*/  IMAD.MOV.U32 R16, RZ, RZ, R14 ;  /* 0x000000ffff107224 */ /* 0x000fc800078e000e */
[----:B------:R-:W-:-:S06]  /*1ac0*/  @!P0 DMUL R10, R12, 8.98846567431157953865e+307 ;  /* 0x7fe000000c0a8828 */ /* 0x000fcc0000000000 */
[----:B------:R-:W0:Y:S02]  /*1ad0*/  MUFU.RCP64H R3, R11 ;  /* 0x0000000b00037308 */ /* 0x000e240000001800 */
[----:B0-----:R-:W-:-:S08]  /*1ae0*/  DFMA R18, R2, -R10, 1 ;  /* 0x3ff000000212742b */ /* 0x001fd0000000080a */
[----:B------:R-:W-:-:S08]  /*1af0*/  DFMA R18, R18, R18, R18 ;  /* 0x000000121212722b */ /* 0x000fd00000000012 */
[----:B------:R-:W-:Y:S01]  /*1b00*/  DFMA R18, R2, R18, R2 ;  /* 0x000000120212722b */ /* 0x000fe20000000002 */
[----:B------:R-:W-:Y:S01]  /*1b10*/  LOP3.LUT R2, R15, 0x7ff00000, RZ, 0xc0, !PT ;  /* 0x7ff000000f027812 */ /* 0x000fe200078ec0ff */
[----:B------:R-:W-:-:S03]  /*1b20*/  IMAD.MOV.U32 R3, RZ, RZ, 0x1ca00000 ;  /* 0x1ca00000ff037424 */ /* 0x000fc600078e00ff */
[----:B------:R-:W-:Y:S01]  /*1b30*/  ISETP.GE.U32.AND P1, PT, R2, R5, PT ;  /* 0x000000050200720c */ /* 0x000fe20003f26070 */
[----:B------:R-:W-:Y:S02]  /*1b40*/  IMAD.MOV.U32 R4, RZ, RZ, R2 ;  /* 0x000000ffff047224 */ /* 0x000fe400078e0002 */
[----:B------:R-:W-:Y:S01]  /*1b50*/  DFMA R24, R18, -R10, 1 ;  /* 0x3ff000001218742b */ /* 0x000fe2000000080a */
[----:B------:R-:W-:Y:S02]  /*1b60*/  SEL R17, R3, 0x63400000, !P1 ;  /* 0x6340000003117807 */ /* 0x000fe40004800000 */
[----:B------:R-:W-:Y:S02]  /*1b70*/  FSETP.GEU.AND P1, PT, |R15|, 1.469367938527859385e-39, PT ;  /* 0x001000000f00780b */ /* 0x000fe40003f2e200 */
[----:B------:R-:W-:-:S03]  /*1b80*/  LOP3.LUT R17, R17, 0x800fffff, R15, 0xf8, !PT ;  /* 0x800fffff11117812 */ /* 0x000fc600078ef80f */
[----:B------:R-:W-:-:S08]  /*1b90*/  DFMA R18, R18, R24, R18 ;  /* 0x000000181212722b */ /* 0x000fd00000000012 */
[----:B------:R-:W-:Y:S05]  /*1ba0*/  @P1 BRA `(.L_x_33) ;  /* 0x0000000000201947 */ /* 0x000fea0003800000 */
[----:B------:R-:W-:Y:S01]  /*1bb0*/  LOP3.LUT R21, R13, 0x7ff00000, RZ, 0xc0, !PT ;  /* 0x7ff000000d157812 */ /* 0x000fe200078ec0ff */
[----:B------:R-:W-:-:S03]  /*1bc0*/  IMAD.MOV.U32 R24, RZ, RZ, RZ ;  /* 0x000000ffff187224 */ /* 0x000fc600078e00ff */
[----:B------:R-:W-:-:S04]  /*1bd0*/  ISETP.GE.U32.AND P1, PT, R2, R21, PT ;  /* 0x000000150200720c */ /* 0x000fc80003f26070 */
[----:B------:R-:W-:-:S04]  /*1be0*/  SEL R21, R3, 0x63400000, !P1 ;  /* 0x6340000003157807 */ /* 0x000fc80004800000 */
[----:B------:R-:W-:-:S04]  /*1bf0*/  LOP3.LUT R21, R21, 0x80000000, R15, 0xf8, !PT ;  /* 0x8000000015157812 */ /* 0x000fc800078ef80f */
[----:B------:R-:W-:-:S06]  /*1c00*/  LOP3.LUT R25, R21, 0x100000, RZ, 0xfc, !PT ;  /* 0x0010000015197812 */ /* 0x000fcc00078efcff */
[----:B------:R-:W-:-:S10]  /*1c10*/  DFMA R16, R16, 2, -R24 ;  /* 0x400000001010782b */ /* 0x000fd40000000818 */
[----:B------:R-:W-:-:S07]  /*1c20*/  LOP3.LUT R4, R17, 0x7ff00000, RZ, 0xc0, !PT ;  /* 0x7ff0000011047812 */ /* 0x000fce00078ec0ff */
.L_x_33:
[----:B------:R-:W-:Y:S01]  /*1c30*/  VIADD R6, R4, 0xffffffff ;  /* 0xffffffff04067836 */ /* 0x000fe20000000000 */
[----:B------:R-:W-:Y:S01]  /*1c40*/  @!P0 LOP3.LUT R5, R11, 0x7ff00000, RZ, 0xc0, !PT ;  /* 0x7ff000000b058812 */ /* 0x000fe200078ec0ff */
[----:B------:R-:W-:Y:S01]  /*1c50*/  DMUL R24, R18, R16 ;  /* 0x0000001012187228 */ /* 0x000fe20000000000 */
[----:B------:R-:W-:Y:S02]  /*1c60*/  BSSY.RECONVERGENT B0, `(.L_x_34) ;  /* 0x0000037000007945 */ /* 0x000fe40003800200 */
[----:B------:R-:W-:Y:S01]  /*1c70*/  ISETP.GT.U32.AND P0, PT, R6, 0x7feffffe, PT ;  /* 0x7feffffe0600780c */ /* 0x000fe20003f04070 */
[----:B------:R-:W-:-:S04]  /*1c80*/  VIADD R6, R5, 0xffffffff ;  /* 0xffffffff05067836 */ /* 0x000fc80000000000 */
[----:B------:R-:W-:Y:S01]  /*1c90*/  DFMA R26, R24, -R10, R16 ;  /* 0x8000000a181a722b */ /* 0x000fe20000000010 */
[----:B------:R-:W-:-:S07]  /*1ca0*/  ISETP.GT.U32.OR P0, PT, R6, 0x7feffffe, P0 ;  /* 0x7feffffe0600780c */ /* 0x000fce0000704470 */
[----:B------:R-:W-:-:S06]  /*1cb0*/  DFMA R18, R18, R26, R24 ;  /* 0x0000001a1212722b */ /* 0x000fcc0000000018 */
[----:B------:R-:W-:Y:S05]  /*1cc0*/  @P0 BRA `(.L_x_35) ;  /* 0x00000000006c0947 */ /* 0x000fea0003800000 */
[----:B------:R-:W-:-:S04]  /*1cd0*/  LOP3.LUT R5, R13, 0x7ff00000, RZ, 0xc0, !PT ;  /* 0x7ff000000d057812 */ /* 0x000fc800078ec0ff */
[CC--:B------:R-:W-:Y:S02]  /*1ce0*/  VIADDMNMX R4, R2.reuse, -R5.reuse, 0xb9600000, !PT ;  /* 0xb960000002047446 */ /* 0x0c0fe40007800905 */
[----:B------:R-:W-:Y:S02]  /*1cf0*/  ISETP.GE.U32.AND P0, PT, R2, R5, PT ;  /* 0x000000050200720c */ /* 0x000fe40003f06070 */
[----:B------:R-:W-:Y:S02]  /*1d00*/  VIMNMX R4, PT, PT, R4, 0x46a00000, PT ;  /* 0x46a0000004047848 */ /* 0x000fe40003fe0100 */
[----:B------:R-:W-:-:S05]  /*1d10*/  SEL R3, R3, 0x63400000, !P0 ;  /* 0x6340000003037807 */ /* 0x000fca0004000000 */
[----:B------:R-:W-:Y:S02]  /*1d20*/  IMAD.IADD R3, R4, 0x1, -R3 ;  /* 0x0000000104037824 */ /* 0x000fe400078e0a03 */
[----:B------:R-:W-:Y:S02]  /*1d30*/  IMAD.MOV.U32 R4, RZ, RZ, RZ ;  /* 0x000000ffff047224 */ /* 0x000fe400078e00ff */
[----:B------:R-:W-:-:S06]  /*1d40*/  VIADD R5, R3, 0x7fe00000 ;  /* 0x7fe0000003057836 */ /* 0x000fcc0000000000 */
[----:B------:R-:W-:-:S10]  /*1d50*/  DMUL R24, R18, R4 ;  /* 0x0000000412187228 */ /* 0x000fd40000000000 */
[----:B------:R-:W-:-:S13]  /*1d60*/  FSETP.GTU.AND P0, PT, |R25|, 1.469367938527859385e-39, PT ;  /* 0x001000001900780b */ /* 0x000fda0003f0c200 */
[----:B------:R-:W-:Y:S05]  /*1d70*/  @P0 BRA `(.L_x_36) ;  /* 0x0000000000940947 */ /* 0x000fea0003800000 */
[----:B------:R-:W-:-:S06]  /*1d80*/  DFMA R10, R18, -R10, R16 ;  /* 0x8000000a120a722b */ /* 0x000fcc0000000010 */
[----:B------:R-:W-:-:S04]  /*1d90*/  MOV R10, RZ ;  /* 0x000000ff000a7202 */ /* 0x000fc80000000f00 */
[C---:B------:R-:W-:Y:S02]  /*1da0*/  FSETP.NEU.AND P0, PT, R11.reuse, RZ, PT ;  /* 0x000000ff0b00720b */ /* 0x040fe40003f0d000 */
[----:B------:R-:W-:-:S04]  /*1db0*/  LOP3.LUT R12, R11, 0x80000000, R13, 0x48, !PT ;  /* 0x800000000b0c7812 */ /* 0x000fc800078e480d */
[----:B------:R-:W-:-:S07]  /*1dc0*/  LOP3.LUT R11, R12, R5, RZ, 0xfc, !PT ;  /* 0x000000050c0b7212 */ /* 0x000fce00078efcff */
[----:B------:R-:W-:Y:S05]  /*1dd0*/  @!P0 BRA `(.L_x_36) ;  /* 0x00000000007c8947 */ /* 0x000fea0003800000 */
[----:B------:R-:W-:Y:S01]  /*1de0*/  IMAD.MOV R5, RZ, RZ, -R3 ;  /* 0x000000ffff057224 */ /* 0x000fe200078e0a03 */
[----:B------:R-:W-:Y:S01]  /*1df0*/  IADD3 R3, PT, PT, -R3, -0x43300000, RZ ;  /* 0xbcd0000003037810 */ /* 0x000fe20007ffe1ff */
[----:B------:R-:W-:-:S06]  /*1e00*/  IMAD.MOV.U32 R4, RZ, RZ, RZ ;  /* 0x000000ffff047224 */ /* 0x000fcc00078e00ff */
[----:B------:R-:W-:Y:S02]  /*1e10*/  DFMA R4, R24, -R4, R18 ;  /* 0x800000041804722b */ /* 0x000fe40000000012 */
[----:B------:R-:W-:-:S08]  /*1e20*/  DMUL.RP R18, R18, R10 ;  /* 0x0000000a12127228 */ /* 0x000fd00000008000 */
[----:B------:R-:W-:Y:S02]  /*1e30*/  FSETP.NEU.AND P0, PT, |R5|, R3, PT ;  /* 0x000000030500720b */ /* 0x000fe40003f0d200 */
[----:B------:R-:W-:Y:S02]  /*1e40*/  LOP3.LUT R3, R19, R12, RZ, 0x3c, !PT ;  /* 0x0000000c13037212 */ /* 0x000fe400078e3cff */
[----:B------:R-:W-:Y:S02]  /*1e50*/  FSEL R24, R18, R24, !P0 ;  /* 0x0000001812187208 */ /* 0x000fe40004000000 */
[----:B------:R-:W-:Y:S01]  /*1e60*/  FSEL R25, R3, R25, !P0 ;  /* 0x0000001903197208 */ /* 0x000fe20004000000 */
[----:B------:R-:W-:Y:S06]  /*1e70*/  BRA `(.L_x_36) ;  /* 0x0000000000547947 */ /* 0x000fec0003800000 */
.L_x_35:
[----:B------:R-:W-:-:S14]  /*1e80*/  DSETP.NAN.AND P0, PT, R14, R14, PT ;  /* 0x0000000e0e00722a */ /* 0x000fdc0003f08000 */
[----:B------:R-:W-:Y:S05]  /*1e90*/  @P0 BRA `(.L_x_37) ;  /* 0x0000000000440947 */ /* 0x000fea0003800000 */
[----:B------:R-:W-:-:S14]  /*1ea0*/  DSETP.NAN.AND P0, PT, R12, R12, PT ;  /* 0x0000000c0c00722a */ /* 0x000fdc0003f08000 */
[----:B------:R-:W-:Y:S05]  /*1eb0*/  @P0 BRA `(.L_x_38) ;  /* 0x0000000000300947 */ /* 0x000fea0003800000 */
[----:B------:R-:W-:Y:S01]  /*1ec0*/  ISETP.NE.AND P0, PT, R4, R5, PT ;  /* 0x000000050400720c */ /* 0x000fe20003f05270 */
[----:B------:R-:W-:Y:S02]  /*1ed0*/  IMAD.MOV.U32 R24, RZ, RZ, 0x0 ;  /* 0x00000000ff187424 */ /* 0x000fe400078e00ff */
[----:B------:R-:W-:-:S10]  /*1ee0*/  IMAD.MOV.U32 R25, RZ, RZ, -0x80000 ;  /* 0xfff80000ff197424 */ /* 0x000fd400078e00ff */
[----:B------:R-:W-:Y:S05]  /*1ef0*/  @!P0 BRA `(.L_x_36) ;  /* 0x0000000000348947 */ /* 0x000fea0003800000 */
[----:B------:R-:W-:Y:S02]  /*1f00*/  ISETP.NE.AND P0, PT, R4, 0x7ff00000, PT ;  /* 0x7ff000000400780c */ /* 0x000fe40003f05270 */
[----:B------:R-:W-:Y:S02]  /*1f10*/  LOP3.LUT R25, R15, 0x80000000, R13, 0x48, !PT ;  /* 0x800000000f197812 */ /* 0x000fe400078e480d */
[----:B------:R-:W-:-:S13]  /*1f20*/  ISETP.EQ.OR P0, PT, R5, RZ, !P0 ;  /* 0x000000ff0500720c */ /* 0x000fda0004702670 */
[----:B------:R-:W-:Y:S01]  /*1f30*/  @P0 LOP3.LUT R2, R25, 0x7ff00000, RZ, 0xfc, !PT ;  /* 0x7ff0000019020812 */ /* 0x000fe200078efcff */
[----:B------:R-:W-:Y:S02]  /*1f40*/  @!P0 IMAD.MOV.U32 R24, RZ, RZ, RZ ;  /* 0x000000ffff188224 */ /* 0x000fe400078e00ff */
[----:B------:R-:W-:Y:S02]  /*1f50*/  @P0 IMAD.MOV.U32 R24, RZ, RZ, RZ ;  /* 0x000000ffff180224 */ /* 0x000fe400078e00ff */
[----:B------:R-:W-:Y:S01]  /*1f60*/  @P0 IMAD.MOV.U32 R25, RZ, RZ, R2 ;  /* 0x000000ffff190224 */ /* 0x000fe200078e0002 */
[----:B------:R-:W-:Y:S06]  /*1f70*/  BRA `(.L_x_36) ;  /* 0x0000000000147947 */ /* 0x000fec0003800000 */
.L_x_38:
[----:B------:R-:W-:Y:S01]  /*1f80*/  LOP3.LUT R25, R13, 0x80000, RZ, 0xfc, !PT ;  /* 0x000800000d197812 */ /* 0x000fe200078efcff */
[----:B------:R-:W-:Y:S01]  /*1f90*/  IMAD.MOV.U32 R24, RZ, RZ, R12 ;  /* 0x000000ffff187224 */ /* 0x000fe200078e000c */
[----:B------:R-:W-:Y:S06]  /*1fa0*/  BRA `(.L_x_36) ;  /* 0x0000000000087947 */ /* 0x000fec0003800000 */
.L_x_37:
[----:B------:R-:W-:Y:S01]  /*1fb0*/  LOP3.LUT R25, R15, 0x80000, RZ, 0xfc, !PT ;  /* 0x000800000f197812 */ /* 0x000fe200078efcff */
[----:B------:R-:W-:-:S07]  /*1fc0*/  IMAD.MOV.U32 R24, RZ, RZ, R14 ;  /* 0x000000ffff187224 */ /* 0x000fce00078e000e */
.L_x_36:
[----:B------:R-:W-:Y:S05]  /*1fd0*/  BSYNC.RECONVERGENT B0 ;  /* 0x0000000000007941 */ /* 0x000fea0003800200 */
.L_x_34:
[----:B------:R-:W-:Y:S02]  /*1fe0*/  IMAD.MOV.U32 R2, RZ, RZ, R0 ;  /* 0x000000ffff027224 */ /* 0x000fe400078e0000 */
[----:B------:R-:W-:-:S04]  /*1ff0*/  IMAD.MOV.U32 R3, RZ, RZ, 0x0 ;  /* 0x00000000ff037424 */ /* 0x000fc800078e00ff */
[----:B------:R-:W-:Y:S05]  /*2000*/  RET.REL.NODEC R2 `(_Z11calculatePiPf) ;  /* 0xffffffdc02fc7950 */ /* 0x000fea0003c3ffff */
.L_x_39:
[----:B------:R-:W-:-:S00]  /*2010*/  BRA `(.L_x_39) ;  /* 0xfffffffc00fc7947 */ /* 0x000fc0000383ffff */
[----:B------:R-:W-:-:S00]  /*2020*/  NOP ;  /* 0x0000000000007918 */ /* 0x000fc00000000000 */
        /* <DEDUP_REMOVED lines=13> */
.L_x_40:


//--------------------- .nv.shared.reserved.0     --------------------------
	.section	.nv.shared.reserved.0,"aw",@nobits
	.weak		__nv_reservedSMEM_offset_0_alias
	.size		__nv_reservedSMEM_offset_0_alias, 0, 64
	.other		__nv_reservedSMEM_offset_0_alias,@"STO_CUDA_RESERVED_SHARED STV_DEFAULT"
__nv_reservedSMEM_offset_0_alias:
	.zero		0
	.zero		64


//--------------------- .nv.constant0._Z11calculatePiPf --------------------------
	.section	.nv.constant0._Z11calculatePiPf,"a",@progbits
	.sectionflags	@""
	.align	4
.nv.constant0._Z11calculatePiPf:
	.zero		904


//--------------------- SYMBOLS --------------------------

	.type		.nv.reservedSmem.offset0,@object
	.size		.nv.reservedSmem.offset0,0x4
